//
// Generated by NVIDIA NVVM Compiler
//
// Compiler Build ID: CL-36424714
// Cuda compilation tools, release 13.0, V13.0.88
// Based on NVVM 20.0.0
//

.version 9.0
.target sm_100
.address_size 64

	// .globl	cuda_pre_diffusion

.visible .entry cuda_pre_diffusion(
	.param .u64 .ptr .align 1 cuda_pre_diffusion_param_0,
	.param .u32 cuda_pre_diffusion_param_1,
	.param .u16 cuda_pre_diffusion_param_2,
	.param .u64 .ptr .align 1 cuda_pre_diffusion_param_3,
	.param .u64 .ptr .align 1 cuda_pre_diffusion_param_4,
	.param .u64 .ptr .align 1 cuda_pre_diffusion_param_5,
	.param .u64 .ptr .align 1 cuda_pre_diffusion_param_6,
	.param .u64 .ptr .align 1 cuda_pre_diffusion_param_7
)
{
	.reg .pred 	%p<2>;
	.reg .b16 	%rs<2>;
	.reg .b32 	%r<13>;
	.reg .b32 	%f<22>;
	.reg .b64 	%rd<27>;

	ld.param.u32 	%r2, [cuda_pre_diffusion_param_1];
	ld.param.u16 	%rs1, [cuda_pre_diffusion_param_2];
	ld.param.u64 	%rd2, [cuda_pre_diffusion_param_3];
	ld.param.u64 	%rd3, [cuda_pre_diffusion_param_4];
	ld.param.u64 	%rd4, [cuda_pre_diffusion_param_5];
	ld.param.u64 	%rd5, [cuda_pre_diffusion_param_6];
	ld.param.u64 	%rd6, [cuda_pre_diffusion_param_7];
	mov.u32 	%r3, %ctaid.x;
	mov.u32 	%r4, %nctaid.y;
	mov.u32 	%r5, %ctaid.y;
	mad.lo.s32 	%r6, %r3, %r4, %r5;
	mov.u32 	%r7, %ntid.x;
	mov.u32 	%r8, %tid.x;
	mad.lo.s32 	%r1, %r6, %r7, %r8;
	setp.ge.s32 	%p1, %r1, %r2;
	@%p1 bra 	$L__BB0_2;
	ld.param.u64 	%rd26, [cuda_pre_diffusion_param_0];
	cvta.to.global.u64 	%rd7, %rd26;
	cvta.to.global.u64 	%rd8, %rd3;
	cvta.to.global.u64 	%rd9, %rd4;
	cvta.to.global.u64 	%rd10, %rd6;
	cvta.to.global.u64 	%rd11, %rd2;
	cvta.to.global.u64 	%rd12, %rd5;
	mul.wide.s32 	%rd13, %r1, 4;
	add.s64 	%rd14, %rd7, %rd13;
	ld.global.u32 	%r9, [%rd14];
	cvt.u32.u16 	%r10, %rs1;
	sub.s32 	%r11, %r9, %r10;
	shl.b32 	%r12, %r9, 2;
	mul.wide.s32 	%rd15, %r9, 4;
	add.s64 	%rd16, %rd8, %rd15;
	ld.global.f32 	%f1, [%rd16];
	mul.wide.u32 	%rd17, %r10, 4;
	add.s64 	%rd18, %rd16, %rd17;
	ld.global.f32 	%f2, [%rd18];
	sub.f32 	%f3, %f2, %f1;
	mul.wide.s32 	%rd19, %r12, 4;
	add.s64 	%rd20, %rd9, %rd19;
	ld.global.f32 	%f4, [%rd20];
	fma.rn.f32 	%f5, %f3, %f4, %f1;
	mul.wide.s32 	%rd21, %r11, 4;
	add.s64 	%rd22, %rd8, %rd21;
	ld.global.f32 	%f6, [%rd22];
	sub.f32 	%f7, %f6, %f1;
	ld.global.f32 	%f8, [%rd20+4];
	fma.rn.f32 	%f9, %f7, %f8, %f5;
	ld.global.f32 	%f10, [%rd16+4];
	sub.f32 	%f11, %f10, %f1;
	ld.global.f32 	%f12, [%rd20+8];
	fma.rn.f32 	%f13, %f11, %f12, %f9;
	ld.global.f32 	%f14, [%rd16+-4];
	sub.f32 	%f15, %f14, %f1;
	ld.global.f32 	%f16, [%rd20+12];
	fma.rn.f32 	%f17, %f15, %f16, %f13;
	add.s64 	%rd23, %rd10, %rd15;
	ld.global.f32 	%f18, [%rd23];
	add.f32 	%f19, %f18, %f17;
	add.s64 	%rd24, %rd11, %rd15;
	st.global.f32 	[%rd24], %f19;
	add.s64 	%rd25, %rd12, %rd15;
	ld.global.f32 	%f20, [%rd25];
	mul.f32 	%f21, %f19, %f20;
	st.global.f32 	[%rd24], %f21;
$L__BB0_2:
	ret;

}


// ===== COMPILED SASS (sm_100) =====

	.target	sm_100

	.elftype	@"ET_EXEC"


//--------------------- .note.nv.tkinfo           --------------------------
	.section	.note.nv.tkinfo,"",@"SHT_NOTE"
	.sectionflags	@"SHF_NOTE_NV_TKINFO"
	.tkinfo
        /*0018*/ 	.word	0x00000002
        /*0030*/ 	.string	""
        /*0030*/ 	.string	"ptxas"
        /*0030*/ 	.string	"Cuda compilation tools, release 13.0, V13.0.88"
        /*0030*/ 	.string	"Build cuda_13.0.r13.0/compiler.36424714_0"
        /*0030*/ 	.string	"-arch sm_100 -m 64 "



//--------------------- .note.nv.cuinfo           --------------------------
	.section	.note.nv.cuinfo,"",@"SHT_NOTE"
	.sectionflags	@"SHF_NOTE_NV_CUINFO"
        /*0018*/ 	.short	0x0002
        /*001a*/ 	.short	0x0064
        /*001c*/ 	.short	0x0082
	.zero		2


//--------------------- .nv.info                  --------------------------
	.section	.nv.info,"",@"SHT_CUDA_INFO"
	.align	4


	//----- nvinfo : EIATTR_REGCOUNT
	.align		4
        /*0000*/ 	.byte	0x04, 0x2f
        /*0002*/ 	.short	(.L_1 - .L_0)
	.align		4
.L_0:
        /*0004*/ 	.word	index@(cuda_pre_diffusion)
        /*0008*/ 	.word	0x00000019


	//----- nvinfo : EIATTR_FRAME_SIZE
	.align		4
.L_1:
        /*000c*/ 	.byte	0x04, 0x11
        /*000e*/ 	.short	(.L_3 - .L_2)
	.align		4
.L_2:
        /*0010*/ 	.word	index@(cuda_pre_diffusion)
        /*0014*/ 	.word	0x00000000


	//----- nvinfo : EIATTR_MIN_STACK_SIZE
	.align		4
.L_3:
        /*0018*/ 	.byte	0x04, 0x12
        /*001a*/ 	.short	(.L_5 - .L_4)
	.align		4
.L_4:
        /*001c*/ 	.word	index@(cuda_pre_diffusion)
        /*0020*/ 	.word	0x00000000
.L_5:


//--------------------- .nv.compat                --------------------------
	.section	.nv.compat,"",@"SHT_CUDA_COMPAT_INFO"
	.align	4
        /*0000*/ 	.byte	0x02, 0x09, 0x00, 0x00, 0x02, 0x02, 0x01, 0x00, 0x02, 0x05, 0x05, 0x00, 0x03, 0x07, 0x01, 0x01
        /*0010*/ 	.byte	0x02, 0x03, 0x00, 0x00, 0x02, 0x06, 0x01, 0x00, 0x04, 0x0b, 0x08, 0x00, 0x09, 0x00, 0x00, 0x00
        /*0020*/ 	.byte	0x00, 0x00, 0x00, 0x00


//--------------------- .nv.info.cuda_pre_diffusion --------------------------
	.section	.nv.info.cuda_pre_diffusion,"",@"SHT_CUDA_INFO"
	.sectionflags	@""
	.align	4


	//----- nvinfo : EIATTR_CUDA_API_VERSION
	.align		4
        /*0000*/ 	.byte	0x04, 0x37
        /*0002*/ 	.short	(.L_7 - .L_6)
.L_6:
        /*0004*/ 	.word	0x00000082


	//----- nvinfo : EIATTR_KPARAM_INFO
	.align		4
.L_7:
        /*0008*/ 	.byte	0x04, 0x17
        /*000a*/ 	.short	(.L_9 - .L_8)
.L_8:
        /*000c*/ 	.word	0x00000000
        /*0010*/ 	.short	0x0007
        /*0012*/ 	.short	0x0030
        /*0014*/ 	.byte	0x00, 0xf5, 0x21, 0x00


	//----- nvinfo : EIATTR_KPARAM_INFO
	.align		4
.L_9:
        /*0018*/ 	.byte	0x04, 0x17
        /*001a*/ 	.short	(.L_11 - .L_10)
.L_10:
        /*001c*/ 	.word	0x00000000
        /*0020*/ 	.short	0x0006
        /*0022*/ 	.short	0x0028
        /*0024*/ 	.byte	0x00, 0xf5, 0x21, 0x00


	//----- nvinfo : EIATTR_KPARAM_INFO
	.align		4
.L_11:
        /*0028*/ 	.byte	0x04, 0x17
        /*002a*/ 	.short	(.L_13 - .L_12)
.L_12:
        /*002c*/ 	.word	0x00000000
        /*0030*/ 	.short	0x0005
        /*0032*/ 	.short	0x0020
        /*0034*/ 	.byte	0x00, 0xf5, 0x21, 0x00


	//----- nvinfo : EIATTR_KPARAM_INFO
	.align		4
.L_13:
        /*0038*/ 	.byte	0x04, 0x17
        /*003a*/ 	.short	(.L_15 - .L_14)
.L_14:
        /*003c*/ 	.word	0x00000000
        /*0040*/ 	.short	0x0004
        /*0042*/ 	.short	0x0018
        /*0044*/ 	.byte	0x00, 0xf5, 0x21, 0x00


	//----- nvinfo : EIATTR_KPARAM_INFO
	.align		4
.L_15:
        /*0048*/ 	.byte	0x04, 0x17
        /*004a*/ 	.short	(.L_17 - .L_16)
.L_16:
        /*004c*/ 	.word	0x00000000
        /*0050*/ 	.short	0x0003
        /*0052*/ 	.short	0x0010
        /*0054*/ 	.byte	0x00, 0xf5, 0x21, 0x00


	//----- nvinfo : EIATTR_KPARAM_INFO
	.align		4
.L_17:
        /*0058*/ 	.byte	0x04, 0x17
        /*005a*/ 	.short	(.L_19 - .L_18)
.L_18:
        /*005c*/ 	.word	0x00000000
        /*0060*/ 	.short	0x0002
        /*0062*/ 	.short	0x000c
        /*0064*/ 	.byte	0x00, 0xf0, 0x09, 0x00


	//----- nvinfo : EIATTR_KPARAM_INFO
	.align		4
.L_19:
        /*0068*/ 	.byte	0x04, 0x17
        /*006a*/ 	.short	(.L_21 - .L_20)
.L_20:
        /*006c*/ 	.word	0x00000000
        /*0070*/ 	.short	0x0001
        /*0072*/ 	.short	0x0008
        /*0074*/ 	.byte	0x00, 0xf0, 0x11, 0x00


	//----- nvinfo : EIATTR_KPARAM_INFO
	.align		4
.L_21:
        /*0078*/ 	.byte	0x04, 0x17
        /*007a*/ 	.short	(.L_23 - .L_22)
.L_22:
        /*007c*/ 	.word	0x00000000
        /*0080*/ 	.short	0x0000
        /*0082*/ 	.short	0x0000
        /*0084*/ 	.byte	0x00, 0xf5, 0x21, 0x00


	//----- nvinfo : EIATTR_SPARSE_MMA_MASK
	.align		4
.L_23:
        /*0088*/ 	.byte	0x03, 0x50
        /*008a*/ 	.short	0x0000


	//----- nvinfo : EIATTR_MAXREG_COUNT
	.align		4
        /*008c*/ 	.byte	0x03, 0x1b
        /*008e*/ 	.short	0x00ff


	//----- nvinfo : EIATTR_MERCURY_ISA_VERSION
	.align		4
        /*0090*/ 	.byte	0x03, 0x5f
        /*0092*/ 	.short	0x0101


	//----- nvinfo : EIATTR_VRC_CTA_INIT_COUNT
	.align		4
        /*0094*/ 	.byte	0x02, 0x4a
	.zero		1
	.zero		1


	//----- nvinfo : EIATTR_EXIT_INSTR_OFFSETS
	.align		4
        /*0098*/ 	.byte	0x04, 0x1c
        /*009a*/ 	.short	(.L_25 - .L_24)


	//   ....[0]....
.L_24:
        /*009c*/ 	.word	0x000000a0


	//   ....[1]....
        /*00a0*/ 	.word	0x00000360


	//----- nvinfo : EIATTR_CBANK_PARAM_SIZE
	.align		4
.L_25:
        /*00a4*/ 	.byte	0x03, 0x19
        /*00a6*/ 	.short	0x0038


	//----- nvinfo : EIATTR_PARAM_CBANK
	.align		4
        /*00a8*/ 	.byte	0x04, 0x0a
        /*00aa*/ 	.short	(.L_27 - .L_26)
	.align		4
.L_26:
        /*00ac*/ 	.word	index@(.nv.constant0.cuda_pre_diffusion)
        /*00b0*/ 	.short	0x0380
        /*00b2*/ 	.short	0x0038


	//----- nvinfo : EIATTR_SW_WAR
	.align		4
.L_27:
        /*00b4*/ 	.byte	0x04, 0x36
        /*00b6*/ 	.short	(.L_29 - .L_28)
.L_28:
        /*00b8*/ 	.word	0x00000008
.L_29:


//--------------------- .nv.callgraph             --------------------------
	.section	.nv.callgraph,"",@"SHT_CUDA_CALLGRAPH"
	.align	4
	.sectionentsize	8
	.align		4
        /*0000*/ 	.word	0x00000000
	.align		4
        /*0004*/ 	.word	0xffffffff
	.align		4
        /*0008*/ 	.word	0x00000000
	.align		4
        /*000c*/ 	.word	0xfffffffe
	.align		4
        /*0010*/ 	.word	0x00000000
	.align		4
        /*0014*/ 	.word	0xfffffffd
	.align		4
        /*0018*/ 	.word	0x00000000
	.align		4
        /*001c*/ 	.word	0xfffffffc


//--------------------- .text.cuda_pre_diffusion  --------------------------
	.section	.text.cuda_pre_diffusion,"ax",@progbits
	.align	128
        .global         cuda_pre_diffusion
        .type           cuda_pre_diffusion,@function
        .size           cuda_pre_diffusion,(.L_x_1 - cuda_pre_diffusion)
        .other          cuda_pre_diffusion,@"STO_CUDA_ENTRY STV_DEFAULT"
cuda_pre_diffusion:
.text.cuda_pre_diffusion:
[----:B------:R-:W-:Y:S01]  /*0000*/  LDC R1, c[0x0][0x37c] ;  /* 0x0000df00ff017b82 */ /* 0x000fe20000000800 */
[----:B------:R-:W0:Y:S07]  /*0010*/  S2R R0, SR_TID.X ;  /* 0x0000000000007919 */ /* 0x000e2e0000002100 */
[----:B------:R-:W-:Y:S01]  /*0020*/  S2UR UR4, SR_CTAID.X ;  /* 0x00000000000479c3 */ /* 0x000fe20000002500 */
[----:B------:R-:W1:Y:S01]  /*0030*/  LDCU UR5, c[0x0][0x374] ;  /* 0x00006e80ff0577ac */ /* 0x000e620008000800 */
[----:B------:R-:W2:Y:S06]  /*0040*/  LDCU UR7, c[0x0][0x388] ;  /* 0x00007100ff0777ac */ /* 0x000eac0008000800 */
[----:B------:R-:W1:Y:S08]  /*0050*/  S2UR UR6, SR_CTAID.Y ;  /* 0x00000000000679c3 */ /* 0x000e700000002600 */
[----:B------:R-:W0:Y:S01]  /*0060*/  LDC R3, c[0x0][0x360] ;  /* 0x0000d800ff037b82 */ /* 0x000e220000000800 */
[----:B-1----:R-:W-:-:S06]  /*0070*/  UIMAD UR4, UR4, UR5, UR6 ;  /* 0x00000005040472a4 */ /* 0x002fcc000f8e0206 */
[----:B0-----:R-:W-:-:S05]  /*0080*/  IMAD R3, R3, UR4, R0 ;  /* 0x0000000403037c24 */ /* 0x001fca000f8e0200 */
[----:B--2---:R-:W-:-:S13]  /*0090*/  ISETP.GE.AND P0, PT, R3, UR7, PT ;  /* 0x0000000703007c0c */ /* 0x004fda000bf06270 */
[----:B------:R-:W-:Y:S05]  /*00a0*/  @P0 EXIT ;  /* 0x000000000000094d */ /* 0x000fea0003800000 */
[----:B------:R-:W0:Y:S01]  /*00b0*/  LDC.64 R6, c[0x0][0x380] ;  /* 0x0000e000ff067b82 */ /* 0x000e220000000a00 */
[----:B------:R-:W1:Y:S07]  /*00c0*/  LDCU.64 UR4, c[0x0][0x358] ;  /* 0x00006b00ff0477ac */ /* 0x000e6e0008000a00 */
[----:B------:R-:W2:Y:S08]  /*00d0*/  LDC.64 R14, c[0x0][0x398] ;  /* 0x0000e600ff0e7b82 */ /* 0x000eb00000000a00 */
[----:B------:R-:W3:Y:S01]  /*00e0*/  LDC R11, c[0x0][0x38c] ;  /* 0x0000e300ff0b7b82 */ /* 0x000ee20000000800 */
[----:B0-----:R-:W-:-:S07]  /*00f0*/  IMAD.WIDE R6, R3, 0x4, R6 ;  /* 0x0000000403067825 */ /* 0x001fce00078e0206 */
[----:B------:R-:W0:Y:S01]  /*0100*/  LDC.64 R12, c[0x0][0x3a0] ;  /* 0x0000e800ff0c7b82 */ /* 0x000e220000000a00 */
[----:B-1----:R1:W2:Y:S07]  /*0110*/  LDG.E R0, desc[UR4][R6.64] ;  /* 0x0000000406007981 */ /* 0x0022ae000c1e1900 */
[----:B------:R-:W4:Y:S01]  /*0120*/  LDC.64 R4, c[0x0][0x3b0] ;  /* 0x0000ec00ff047b82 */ /* 0x000f220000000a00 */
[----:B---3--:R-:W-:-:S07]  /*0130*/  LOP3.LUT R11, R11, 0xffff, RZ, 0xc0, !PT ;  /* 0x0000ffff0b0b7812 */ /* 0x008fce00078ec0ff */
[----:B-1----:R-:W1:Y:S01]  /*0140*/  LDC.64 R6, c[0x0][0x390] ;  /* 0x0000e400ff067b82 */ /* 0x002e620000000a00 */
[C---:B--2---:R-:W-:Y:S01]  /*0150*/  IMAD.WIDE R2, R0.reuse, 0x4, R14 ;  /* 0x0000000400027825 */ /* 0x044fe200078e020e */
[C---:B------:R-:W-:Y:S02]  /*0160*/  IADD3 R9, PT, PT, R0.reuse, -R11, RZ ;  /* 0x8000000b00097210 */ /* 0x040fe40007ffe0ff */
[----:B------:R-:W-:Y:S02]  /*0170*/  SHF.L.U32 R17, R0, 0x2, RZ ;  /* 0x0000000200117819 */ /* 0x000fe400000006ff */
[----:B------:R-:W2:Y:S01]  /*0180*/  LDG.E R8, desc[UR4][R2.64] ;  /* 0x0000000402087981 */ /* 0x000ea2000c1e1900 */
[----:B------:R-:W-:-:S03]  /*0190*/  IMAD.WIDE.U32 R10, R11, 0x4, R2 ;  /* 0x000000040b0a7825 */ /* 0x000fc600078e0002 */
[----:B------:R-:W3:Y:S01]  /*01a0*/  LDG.E R19, desc[UR4][R2.64+0x4] ;  /* 0x0000040402137981 */ /* 0x000ee2000c1e1900 */
[----:B------:R-:W-:-:S03]  /*01b0*/  IMAD.WIDE R14, R9, 0x4, R14 ;  /* 0x00000004090e7825 */ /* 0x000fc600078e020e */
[----:B------:R-:W2:Y:S01]  /*01c0*/  LDG.E R11, desc[UR4][R10.64] ;  /* 0x000000040a0b7981 */ /* 0x000ea2000c1e1900 */
[----:B0-----:R-:W-:-:S03]  /*01d0*/  IMAD.WIDE R12, R17, 0x4, R12 ;  /* 0x00000004110c7825 */ /* 0x001fc600078e020c */
[----:B------:R-:W5:Y:S04]  /*01e0*/  LDG.E R15, desc[UR4][R14.64] ;  /* 0x000000040e0f7981 */ /* 0x000f68000c1e1900 */
[----:B------:R-:W3:Y:S04]  /*01f0*/  LDG.E R9, desc[UR4][R12.64] ;  /* 0x000000040c097981 */ /* 0x000ee8000c1e1900 */
[----:B------:R-:W3:Y:S01]  /*0200*/  LDG.E R18, desc[UR4][R12.64+0x4] ;  /* 0x000004040c127981 */ /* 0x000ee2000c1e1900 */
[C---:B----4-:R-:W-:Y:S02]  /*0210*/  IMAD.WIDE R16, R0.reuse, 0x4, R4 ;  /* 0x0000000400107825 */ /* 0x050fe400078e0204 */
[----:B------:R-:W0:Y:S01]  /*0220*/  LDC.64 R4, c[0x0][0x3a8] ;  /* 0x0000ea00ff047b82 */ /* 0x000e220000000a00 */
[----:B------:R4:W4:Y:S04]  /*0230*/  LDG.E R21, desc[UR4][R2.64+-0x4] ;  /* 0xfffffc0402157981 */ /* 0x000928000c1e1900 */
[----:B------:R-:W4:Y:S04]  /*0240*/  LDG.E R20, desc[UR4][R12.64+0x8] ;  /* 0x000008040c147981 */ /* 0x000f28000c1e1900 */
[----:B------:R-:W4:Y:S04]  /*0250*/  LDG.E R22, desc[UR4][R12.64+0xc] ;  /* 0x00000c040c167981 */ /* 0x000f28000c1e1900 */
[----:B------:R-:W4:Y:S01]  /*0260*/  LDG.E R17, desc[UR4][R16.64] ;  /* 0x0000000410117981 */ /* 0x000f22000c1e1900 */
[----:B-1----:R-:W-:-:S04]  /*0270*/  IMAD.WIDE R6, R0, 0x4, R6 ;  /* 0x0000000400067825 */ /* 0x002fc800078e0206 */
[----:B0-----:R-:W-:-:S04]  /*0280*/  IMAD.WIDE R4, R0, 0x4, R4 ;  /* 0x0000000400047825 */ /* 0x001fc800078e0204 */
[C---:B--2---:R-:W-:Y:S01]  /*0290*/  FADD R11, -R8.reuse, R11 ;  /* 0x0000000b080b7221 */ /* 0x044fe20000000100 */
[----:B-----5:R-:W-:-:S03]  /*02a0*/  FADD R10, -R8, R15 ;  /* 0x0000000f080a7221 */ /* 0x020fc60000000100 */
[----:B---3--:R-:W-:Y:S01]  /*02b0*/  FFMA R9, R11, R9, R8 ;  /* 0x000000090b097223 */ /* 0x008fe20000000008 */
[----:B----4-:R-:W-:-:S03]  /*02c0*/  FADD R2, -R8, R19 ;  /* 0x0000001308027221 */ /* 0x010fc60000000100 */
[----:B------:R-:W-:Y:S01]  /*02d0*/  FFMA R9, R10, R18, R9 ;  /* 0x000000120a097223 */ /* 0x000fe20000000009 */
[----:B------:R-:W-:-:S03]  /*02e0*/  FADD R21, -R8, R21 ;  /* 0x0000001508157221 */ /* 0x000fc60000000100 */
[----:B------:R-:W-:-:S04]  /*02f0*/  FFMA R2, R2, R20, R9 ;  /* 0x0000001402027223 */ /* 0x000fc80000000009 */
[----:B------:R-:W-:-:S04]  /*0300*/  FFMA R2, R21, R22, R2 ;  /* 0x0000001615027223 */ /* 0x000fc80000000002 */
[----:B------:R-:W-:-:S05]  /*0310*/  FADD R17, R2, R17 ;  /* 0x0000001102117221 */ /* 0x000fca0000000000 */
[----:B------:R-:W-:Y:S04]  /*0320*/  STG.E desc[UR4][R6.64], R17 ;  /* 0x0000001106007986 */ /* 0x000fe8000c101904 */
[----:B------:R-:W2:Y:S02]  /*0330*/  LDG.E R4, desc[UR4][R4.64] ;  /* 0x0000000404047981 */ /* 0x000ea4000c1e1900 */
[----:B--2---:R-:W-:-:S05]  /*0340*/  FMUL R3, R17, R4 ;  /* 0x0000000411037220 */ /* 0x004fca0000400000 */
[----:B------:R-:W-:Y:S01]  /*0350*/  STG.E desc[UR4][R6.64], R3 ;  /* 0x0000000306007986 */ /* 0x000fe2000c101904 */
[----:B------:R-:W-:Y:S05]  /*0360*/  EXIT ;  /* 0x000000000000794d */ /* 0x000fea0003800000 */
.L_x_0:
[----:B------:R-:W-:-:S00]  /*0370*/  BRA `(.L_x_0) ;  /* 0xfffffffc00fc7947 */ /* 0x000fc0000383ffff */
[----:B------:R-:W-:-:S00]  /*0380*/  NOP ;  /* 0x0000000000007918 */ /* 0x000fc00000000000 */
[----:B------:R-:W-:-:S00]  /*0390*/  NOP ;  /* 0x0000000000007918 */ /* 0x000fc00000000000 */
[----:B------:R-:W-:-:S00]  /*03a0*/  NOP ;  /* 0x0000000000007918 */ /* 0x000fc00000000000 */
[----:B------:R-:W-:-:S00]  /*03b0*/  NOP ;  /* 0x0000000000007918 */ /* 0x000fc00000000000 */
[----:B------:R-:W-:-:S00]  /*03c0*/  NOP ;  /* 0x0000000000007918 */ /* 0x000fc00000000000 */
[----:B------:R-:W-:-:S00]  /*03d0*/  NOP ;  /* 0x0000000000007918 */ /* 0x000fc00000000000 */
[----:B------:R-:W-:-:S00]  /*03e0*/  NOP ;  /* 0x0000000000007918 */ /* 0x000fc00000000000 */
[----:B------:R-:W-:-:S00]  /*03f0*/  NOP ;  /* 0x0000000000007918 */ /* 0x000fc00000000000 */
.L_x_1:


//--------------------- .nv.shared.reserved.0     --------------------------
	.section	.nv.shared.reserved.0,"aw",@nobits
	.weak		__nv_reservedSMEM_offset_0_alias
	.size		__nv_reservedSMEM_offset_0_alias, 0, 64
	.other		__nv_reservedSMEM_offset_0_alias,@"STO_CUDA_RESERVED_SHARED STV_DEFAULT"
__nv_reservedSMEM_offset_0_alias:
	.zero		0
	.zero		64


//--------------------- .nv.constant0.cuda_pre_diffusion --------------------------
	.section	.nv.constant0.cuda_pre_diffusion,"a",@progbits
	.sectionflags	@""
	.align	4
.nv.constant0.cuda_pre_diffusion:
	.zero		952


//--------------------- SYMBOLS --------------------------

	.type		.nv.reservedSmem.offset0,@object
	.size		.nv.reservedSmem.offset0,0x4
